	.headerflags	@"EF_CUDA_TEXMODE_UNIFIED EF_CUDA_64BIT_ADDRESS EF_CUDA_ACCELERATORS EF_CUDA_SM90 EF_CUDA_VIRTUAL_SM(EF_CUDA_SM90)"
	.elftype	@"ET_EXEC"


//--------------------- .nv.info                  --------------------------
	.section	.nv.info,"",@"SHT_CUDA_INFO"
	.align	4


	//----- nvinfo : EIATTR_REGCOUNT
	.align		4
        /*0000*/ 	.byte	0x04, 0x2f
        /*0002*/ 	.short	(.L_1 - .L_0)
	.align		4
.L_0:
        /*0004*/ 	.word	index@(triton_poi_fused_max_pool2d_with_indices_3)
        /*0008*/ 	.word	0x00000010


	//----- nvinfo : EIATTR_MIN_STACK_SIZE
	.align		4
.L_1:
        /*000c*/ 	.byte	0x04, 0x12
        /*000e*/ 	.short	(.L_3 - .L_2)
	.align		4
.L_2:
        /*0010*/ 	.word	index@(triton_poi_fused_max_pool2d_with_indices_3)
        /*0014*/ 	.word	0x00000000


	//----- nvinfo : EIATTR_FRAME_SIZE
	.align		4
.L_3:
        /*0018*/ 	.byte	0x04, 0x11
        /*001a*/ 	.short	(.L_5 - .L_4)
	.align		4
.L_4:
        /*001c*/ 	.word	index@(triton_poi_fused_max_pool2d_with_indices_3)
        /*0020*/ 	.word	0x00000000


	//----- nvinfo : EIATTR_MIN_STACK_SIZE
	.align		4
.L_5:
        /*0024*/ 	.byte	0x04, 0x12
        /*0026*/ 	.short	(.L_7 - .L_6)
	.align		4
.L_6:
        /*0028*/ 	.word	index@(triton_poi_fused_max_pool2d_with_indices_3)
        /*002c*/ 	.word	0x00000000
.L_7:


//--------------------- .nv.info.triton_poi_fused_max_pool2d_with_indices_3 --------------------------
	.section	.nv.info.triton_poi_fused_max_pool2d_with_indices_3,"",@"SHT_CUDA_INFO"
	.sectionflags	@""
	.align	4


	//----- nvinfo : EIATTR_CUDA_API_VERSION
	.align		4
        /*0000*/ 	.byte	0x04, 0x37
        /*0002*/ 	.short	(.L_9 - .L_8)
.L_8:
        /*0004*/ 	.word	0x0000007c


	//----- nvinfo : EIATTR_KPARAM_INFO
	.align		4
.L_9:
        /*0008*/ 	.byte	0x04, 0x17
        /*000a*/ 	.short	(.L_11 - .L_10)
.L_10:
        /*000c*/ 	.word	0x00000000
        /*0010*/ 	.short	0x0003
        /*0012*/ 	.short	0x0018
        /*0014*/ 	.byte	0x00, 0xf0, 0x11, 0x00


	//----- nvinfo : EIATTR_KPARAM_INFO
	.align		4
.L_11:
        /*0018*/ 	.byte	0x04, 0x17
        /*001a*/ 	.short	(.L_13 - .L_12)
.L_12:
        /*001c*/ 	.word	0x00000000
        /*0020*/ 	.short	0x0002
        /*0022*/ 	.short	0x0010
        /*0024*/ 	.byte	0x00, 0xf4, 0x21, 0x00


	//----- nvinfo : EIATTR_KPARAM_INFO
	.align		4
.L_13:
        /*0028*/ 	.byte	0x04, 0x17
        /*002a*/ 	.short	(.L_15 - .L_14)
.L_14:
        /*002c*/ 	.word	0x00000000
        /*0030*/ 	.short	0x0001
        /*0032*/ 	.short	0x0008
        /*0034*/ 	.byte	0x00, 0xf4, 0x21, 0x00


	//----- nvinfo : EIATTR_KPARAM_INFO
	.align		4
.L_15:
        /*0038*/ 	.byte	0x04, 0x17
        /*003a*/ 	.short	(.L_17 - .L_16)
.L_16:
        /*003c*/ 	.word	0x00000000
        /*0040*/ 	.short	0x0000
        /*0042*/ 	.short	0x0000
        /*0044*/ 	.byte	0x00, 0xf4, 0x21, 0x00


	//----- nvinfo : EIATTR_SPARSE_MMA_MASK
	.align		4
.L_17:
        /*0048*/ 	.byte	0x03, 0x50
        /*004a*/ 	.short	0x0000


	//----- nvinfo : EIATTR_MAXREG_COUNT
	.align		4
        /*004c*/ 	.byte	0x03, 0x1b
        /*004e*/ 	.short	0x00ff


	//----- nvinfo : EIATTR_EXIT_INSTR_OFFSETS
	.align		4
        /*0050*/ 	.byte	0x04, 0x1c
        /*0052*/ 	.short	(.L_19 - .L_18)


	//   ....[0]....
.L_18:
        /*0054*/ 	.word	0x00000410


	//----- nvinfo : EIATTR_REQNTID
	.align		4
.L_19:
        /*0058*/ 	.byte	0x04, 0x10
        /*005a*/ 	.short	(.L_21 - .L_20)
.L_20:
        /*005c*/ 	.word	0x00000080
        /*0060*/ 	.word	0x00000001
        /*0064*/ 	.word	0x00000001


	//----- nvinfo : EIATTR_CBANK_PARAM_SIZE
	.align		4
.L_21:
        /*0068*/ 	.byte	0x03, 0x19
        /*006a*/ 	.short	0x001c


	//----- nvinfo : EIATTR_PARAM_CBANK
	.align		4
        /*006c*/ 	.byte	0x04, 0x0a
        /*006e*/ 	.short	(.L_23 - .L_22)
	.align		4
.L_22:
        /*0070*/ 	.word	index@(.nv.constant0.triton_poi_fused_max_pool2d_with_indices_3)
        /*0074*/ 	.short	0x0210
        /*0076*/ 	.short	0x001c


	//----- nvinfo : EIATTR_SW_WAR
	.align		4
.L_23:
        /*0078*/ 	.byte	0x04, 0x36
        /*007a*/ 	.short	(.L_25 - .L_24)
.L_24:
        /*007c*/ 	.word	0x00000008
.L_25:


//--------------------- .nv.callgraph             --------------------------
	.section	.nv.callgraph,"",@"SHT_CUDA_CALLGRAPH"
	.align	4
	.sectionentsize	8
	.align		4
        /*0000*/ 	.word	0x00000000
	.align		4
        /*0004*/ 	.word	0xffffffff
	.align		4
        /*0008*/ 	.word	0x00000000
	.align		4
        /*000c*/ 	.word	0xfffffffe
	.align		4
        /*0010*/ 	.word	0x00000000
	.align		4
        /*0014*/ 	.word	0xfffffffd
	.align		4
        /*0018*/ 	.word	0x00000000
	.align		4
        /*001c*/ 	.word	0xfffffffc


//--------------------- .text.triton_poi_fused_max_pool2d_with_indices_3 --------------------------
	.section	.text.triton_poi_fused_max_pool2d_with_indices_3,"ax",@progbits
	.align	128
        .global         triton_poi_fused_max_pool2d_with_indices_3
        .type           triton_poi_fused_max_pool2d_with_indices_3,@function
        .size           triton_poi_fused_max_pool2d_with_indices_3,(.L_x_1 - triton_poi_fused_max_pool2d_with_indices_3)
        .other          triton_poi_fused_max_pool2d_with_indices_3,@"STO_CUDA_ENTRY STV_DEFAULT"
triton_poi_fused_max_pool2d_with_indices_3:
.text.triton_poi_fused_max_pool2d_with_indices_3:
[----:B------:R-:W-:Y:S01]  /*0000*/  LDC R1, c[0x0][0x28] ;  /* 0x00000a00ff017b82 */ /* 0x000fe20000000800 */
[----:B------:R-:W1:Y:S01]  /*0010*/  S2R R0, SR_TID.X ;  /* 0x0000000000007919 */ /* 0x000e620000002100 */
[----:B------:R-:W-:Y:S01]  /*0020*/  ULDC.64 UR4, c[0x0][0x208] ;  /* 0x0000820000047ab9 */ /* 0x000fe20000000a00 */
[----:B------:R-:W-:Y:S01]  /*0030*/  ULDC.64 UR6, c[0x0][0x220] ;  /* 0x0000880000067ab9 */ /* 0x000fe20000000a00 */
[----:B------:R-:W2:Y:S01]  /*0040*/  S2R R3, SR_CTAID.X ;  /* 0x0000000000037919 */ /* 0x000ea20000002500 */
[----:B-1----:R-:W-:Y:S01]  /*0050*/  IMAD.SHL.U32 R0, R0, 0x2, RZ ;  /* 0x0000000200007824 */ /* 0x002fe200078e00ff */
[----:B--2---:R-:W-:-:S04]  /*0060*/  SHF.R.S32.HI R5, RZ, 0x17, R3 ;  /* 0x00000017ff057819 */ /* 0x004fc80000011403 */
[----:B------:R-:W-:Y:S02]  /*0070*/  LOP3.LUT R0, R0, 0xfe, RZ, 0xc0, !PT ;  /* 0x000000fe00007812 */ /* 0x000fe400078ec0ff */
[----:B------:R-:W-:-:S03]  /*0080*/  SGXT R5, R5, 0x1 ;  /* 0x000000010505781a */ /* 0x000fc60000000200 */
[----:B------:R-:W-:-:S05]  /*0090*/  IMAD R0, R3, 0x100, R0 ;  /* 0x0000010003007824 */ /* 0x000fca00078e0200 */
[----:B------:R-:W-:Y:S02]  /*00a0*/  SHF.R.S32.HI R3, RZ, 0x1f, R0 ;  /* 0x0000001fff037819 */ /* 0x000fe40000011400 */
[-C--:B------:R-:W-:Y:S02]  /*00b0*/  LEA.HI R6, R5, R0.reuse, RZ, 0x9 ;  /* 0x0000000005067211 */ /* 0x080fe400078f48ff */
[----:B------:R-:W-:Y:S02]  /*00c0*/  LEA.HI R4, R3, R0, RZ, 0x8 ;  /* 0x0000000003047211 */ /* 0x000fe400078f40ff */
[----:B------:R-:W1:Y:S01]  /*00d0*/  LDC.64 R2, c[0x0][0x210] ;  /* 0x00008400ff027b82 */ /* 0x000e620000000a00 */
[----:B------:R-:W-:Y:S01]  /*00e0*/  IMAD.SHL.U32 R7, R6, 0x4, RZ ;  /* 0x0000000406077824 */ /* 0x000fe200078e00ff */
[----:B------:R-:W-:-:S04]  /*00f0*/  SHF.R.S32.HI R5, RZ, 0x8, R4 ;  /* 0x00000008ff057819 */ /* 0x000fc80000011404 */
[C---:B------:R-:W-:Y:S02]  /*0100*/  LEA.HI R6, R4.reuse, R5, RZ, 0x1 ;  /* 0x0000000504067211 */ /* 0x040fe400078f08ff */
[----:B------:R-:W-:Y:S02]  /*0110*/  LOP3.LUT R8, R7, 0xfffff800, RZ, 0xc0, !PT ;  /* 0xfffff80007087812 */ /* 0x000fe400078ec0ff */
[----:B------:R-:W-:Y:S02]  /*0120*/  LOP3.LUT R7, R4, 0xffffff00, RZ, 0xc0, !PT ;  /* 0xffffff0004077812 */ /* 0x000fe400078ec0ff */
[----:B------:R-:W-:Y:S02]  /*0130*/  LOP3.LUT R6, R6, 0x7ffffe, RZ, 0xc0, !PT ;  /* 0x007ffffe06067812 */ /* 0x000fe400078ec0ff */
[----:B------:R-:W-:-:S03]  /*0140*/  IADD3 R7, R8, R0, -R7 ;  /* 0x0000000008077210 */ /* 0x000fc60007ffe807 */
[----:B------:R-:W-:-:S04]  /*0150*/  IMAD.IADD R6, R5, 0x1, -R6 ;  /* 0x0000000105067824 */ /* 0x000fc800078e0a06 */
[----:B------:R-:W-:-:S04]  /*0160*/  IMAD R11, R6, 0x200, R7 ;  /* 0x00000200060b7824 */ /* 0x000fc800078e0207 */
[C---:B------:R-:W-:Y:S02]  /*0170*/  VIADD R9, R11.reuse, 0x100 ;  /* 0x000001000b097836 */ /* 0x040fe40000000000 */
[----:B-1----:R-:W-:-:S04]  /*0180*/  IMAD.WIDE R6, R11, 0x4, R2 ;  /* 0x000000040b067825 */ /* 0x002fc800078e0202 */
[--C-:B------:R-:W-:Y:S02]  /*0190*/  IMAD.WIDE R8, R9, 0x4, R2.reuse ;  /* 0x0000000409087825 */ /* 0x100fe400078e0202 */
[----:B------:R-:W2:Y:S02]  /*01a0*/  LDG.E.64 R6, desc[UR4][R6.64] ;  /* 0x0000000406067981 */ /* 0x000ea4000c1e1b00 */
[----:B------:R-:W-:Y:S02]  /*01b0*/  VIADD R5, R11, 0x400 ;  /* 0x000004000b057836 */ /* 0x000fe40000000000 */
[----:B------:R1:W2:Y:S02]  /*01c0*/  LDG.E.64 R12, desc[UR4][R8.64] ;  /* 0x00000004080c7981 */ /* 0x0002a4000c1e1b00 */
[----:B------:R-:W-:-:S04]  /*01d0*/  IMAD.WIDE R4, R5, 0x4, R2 ;  /* 0x0000000405047825 */ /* 0x000fc800078e0202 */
[----:B------:R-:W-:Y:S02]  /*01e0*/  VIADD R11, R11, 0x500 ;  /* 0x000005000b0b7836 */ /* 0x000fe40000000000 */
[----:B------:R-:W3:Y:S02]  /*01f0*/  LDG.E.64 R4, desc[UR4][R4.64] ;  /* 0x0000000404047981 */ /* 0x000ee4000c1e1b00 */
[----:B------:R-:W-:Y:S01]  /*0200*/  IMAD.WIDE R2, R11, 0x4, R2 ;  /* 0x000000040b027825 */ /* 0x000fe200078e0202 */
[----:B-1----:R-:W1:Y:S05]  /*0210*/  LDC.64 R8, c[0x0][0x218] ;  /* 0x00008600ff087b82 */ /* 0x002e6a0000000a00 */
[----:B------:R-:W4:Y:S01]  /*0220*/  LDG.E.64 R2, desc[UR4][R2.64] ;  /* 0x0000000402027981 */ /* 0x000f22000c1e1b00 */
[----:B--2---:R-:W-:-:S02]  /*0230*/  FSETP.GT.AND P4, PT, R13, R7, PT ;  /* 0x000000070d00720b */ /* 0x004fc40003f84000 */
[----:B------:R-:W-:Y:S02]  /*0240*/  FSETP.GT.AND P3, PT, R12, R6, PT ;  /* 0x000000060c00720b */ /* 0x000fe40003f64000 */
[----:B------:R-:W-:Y:S02]  /*0250*/  FSETP.NAN.AND P0, PT, R13, R13, PT ;  /* 0x0000000d0d00720b */ /* 0x000fe40003f08000 */
[----:B---3--:R-:W-:Y:S02]  /*0260*/  FSETP.NAN.AND P6, PT, R5, R5, PT ;  /* 0x000000050500720b */ /* 0x008fe40003fc8000 */
[----:B------:R-:W-:Y:S02]  /*0270*/  FSETP.NAN.AND P5, PT, R4, R4, PT ;  /* 0x000000040400720b */ /* 0x000fe40003fa8000 */
[----:B------:R-:W-:-:S03]  /*0280*/  FSETP.NAN.AND P1, PT, R12, R12, PT ;  /* 0x0000000c0c00720b */ /* 0x000fc60003f28000 */
[----:B------:R-:W-:Y:S02]  /*0290*/  @!P4 SEL R13, R13, R7, P0 ;  /* 0x000000070d0dc207 */ /* 0x000fe40000000000 */
[----:B------:R-:W-:Y:S02]  /*02a0*/  @!P3 SEL R12, R12, R6, P1 ;  /* 0x000000060c0cb207 */ /* 0x000fe40000800000 */
[----:B------:R-:W-:Y:S02]  /*02b0*/  FSETP.GEU.AND P0, PT, R13, R5, PT ;  /* 0x000000050d00720b */ /* 0x000fe40003f0e000 */
[----:B----4-:R-:W-:Y:S02]  /*02c0*/  FSETP.NAN.AND P1, PT, R2, R2, PT ;  /* 0x000000020200720b */ /* 0x010fe40003f28000 */
[----:B------:R-:W-:Y:S02]  /*02d0*/  FSETP.GEU.AND P2, PT, R12, R4, PT ;  /* 0x000000040c00720b */ /* 0x000fe40003f4e000 */
[----:B------:R-:W-:-:S02]  /*02e0*/  @!P6 SEL R5, R5, R13, !P0 ;  /* 0x0000000d0505e207 */ /* 0x000fc40004000000 */
[----:B------:R-:W-:Y:S02]  /*02f0*/  FSETP.NAN.AND P6, PT, R3, R3, PT ;  /* 0x000000030300720b */ /* 0x000fe40003fc8000 */
[----:B------:R-:W-:Y:S02]  /*0300*/  SEL R7, RZ, 0x1, !P4 ;  /* 0x00000001ff077807 */ /* 0x000fe40006000000 */
[----:B------:R-:W-:Y:S02]  /*0310*/  @!P5 SEL R4, R4, R12, !P2 ;  /* 0x0000000c0404d207 */ /* 0x000fe40005000000 */
[----:B------:R-:W-:Y:S02]  /*0320*/  SEL R6, RZ, 0x1, !P3 ;  /* 0x00000001ff067807 */ /* 0x000fe40005800000 */
[----:B------:R-:W-:Y:S02]  /*0330*/  SEL R7, R7, 0x2, P0 ;  /* 0x0000000207077807 */ /* 0x000fe40000000000 */
[----:B------:R-:W-:-:S02]  /*0340*/  FSETP.GEU.AND P3, PT, R4, R2, PT ;  /* 0x000000020400720b */ /* 0x000fc40003f6e000 */
[----:B------:R-:W-:Y:S02]  /*0350*/  SEL R10, R6, 0x2, P2 ;  /* 0x00000002060a7807 */ /* 0x000fe40001000000 */
[----:B------:R-:W-:Y:S02]  /*0360*/  FSETP.GEU.AND P0, PT, R5, R3, PT ;  /* 0x000000030500720b */ /* 0x000fe40003f0e000 */
[----:B------:R-:W-:Y:S02]  /*0370*/  @!P1 SEL R2, R2, R4, !P3 ;  /* 0x0000000402029207 */ /* 0x000fe40005800000 */
[----:B------:R-:W-:Y:S02]  /*0380*/  SEL R10, R10, 0x3, P3 ;  /* 0x000000030a0a7807 */ /* 0x000fe40001800000 */
[----:B------:R-:W-:Y:S02]  /*0390*/  SEL R11, R7, 0x3, P0 ;  /* 0x00000003070b7807 */ /* 0x000fe40000000000 */
[----:B------:R-:W-:-:S02]  /*03a0*/  IADD3 R6, P1, R0, UR6, RZ ;  /* 0x0000000600067c10 */ /* 0x000fc4000ff3e0ff */
[----:B------:R-:W-:Y:S01]  /*03b0*/  @!P6 SEL R3, R3, R5, !P0 ;  /* 0x000000050303e207 */ /* 0x000fe20004000000 */
[C---:B-1----:R-:W-:Y:S01]  /*03c0*/  IMAD.WIDE R4, R0.reuse, 0x4, R8 ;  /* 0x0000000400047825 */ /* 0x042fe200078e0208 */
[----:B------:R-:W-:-:S03]  /*03d0*/  LEA.HI.X.SX32 R7, R0, UR7, 0x1, P1 ;  /* 0x0000000700077c11 */ /* 0x000fc600088f0eff */
[----:B------:R-:W-:Y:S01]  /*03e0*/  IMAD R11, R11, 0x100, R10 ;  /* 0x000001000b0b7824 */ /* 0x000fe200078e020a */
[----:B------:R-:W-:Y:S04]  /*03f0*/  STG.E.64 desc[UR4][R4.64], R2 ;  /* 0x0000000204007986 */ /* 0x000fe8000c101b04 */
[----:B------:R-:W-:Y:S01]  /*0400*/  STG.E.U16 desc[UR4][R6.64], R11 ;  /* 0x0000000b06007986 */ /* 0x000fe2000c101504 */
[----:B------:R-:W-:Y:S05]  /*0410*/  EXIT ;  /* 0x000000000000794d */ /* 0x000fea0003800000 */
.L_x_0:
[----:B------:R-:W-:-:S00]  /*0420*/  BRA `(.L_x_0) ;  /* 0xfffffffc00fc7947 */ /* 0x000fc0000383ffff */
[----:B------:R-:W-:-:S00]  /*0430*/  NOP ;  /* 0x0000000000007918 */ /* 0x000fc00000000000 */
        /* <DEDUP_REMOVED lines=12> */
.L_x_1:


//--------------------- .nv.constant0.triton_poi_fused_max_pool2d_with_indices_3 --------------------------
	.section	.nv.constant0.triton_poi_fused_max_pool2d_with_indices_3,"a",@progbits
	.sectionflags	@""
	.align	4
.nv.constant0.triton_poi_fused_max_pool2d_with_indices_3:
	.zero		556
